	.headerflags	@"EF_CUDA_TEXMODE_UNIFIED EF_CUDA_64BIT_ADDRESS EF_CUDA_ACCELERATORS EF_CUDA_SM90 EF_CUDA_VIRTUAL_SM(EF_CUDA_SM90)"
	.elftype	@"ET_EXEC"


//--------------------- .nv.info                  --------------------------
	.section	.nv.info,"",@"SHT_CUDA_INFO"
	.align	4


	//----- nvinfo : EIATTR_REGCOUNT
	.align		4
        /*0000*/ 	.byte	0x04, 0x2f
        /*0002*/ 	.short	(.L_1 - .L_0)
	.align		4
.L_0:
        /*0004*/ 	.word	index@(triton_poi_fused_mean_45)
        /*0008*/ 	.word	0x00000012


	//----- nvinfo : EIATTR_MIN_STACK_SIZE
	.align		4
.L_1:
        /*000c*/ 	.byte	0x04, 0x12
        /*000e*/ 	.short	(.L_3 - .L_2)
	.align		4
.L_2:
        /*0010*/ 	.word	index@(triton_poi_fused_mean_45)
        /*0014*/ 	.word	0x00000000


	//----- nvinfo : EIATTR_FRAME_SIZE
	.align		4
.L_3:
        /*0018*/ 	.byte	0x04, 0x11
        /*001a*/ 	.short	(.L_5 - .L_4)
	.align		4
.L_4:
        /*001c*/ 	.word	index@(triton_poi_fused_mean_45)
        /*0020*/ 	.word	0x00000000


	//----- nvinfo : EIATTR_MIN_STACK_SIZE
	.align		4
.L_5:
        /*0024*/ 	.byte	0x04, 0x12
        /*0026*/ 	.short	(.L_7 - .L_6)
	.align		4
.L_6:
        /*0028*/ 	.word	index@(triton_poi_fused_mean_45)
        /*002c*/ 	.word	0x00000000
.L_7:


//--------------------- .nv.info.triton_poi_fused_mean_45 --------------------------
	.section	.nv.info.triton_poi_fused_mean_45,"",@"SHT_CUDA_INFO"
	.sectionflags	@""
	.align	4


	//----- nvinfo : EIATTR_CUDA_API_VERSION
	.align		4
        /*0000*/ 	.byte	0x04, 0x37
        /*0002*/ 	.short	(.L_9 - .L_8)
.L_8:
        /*0004*/ 	.word	0x0000007c


	//----- nvinfo : EIATTR_KPARAM_INFO
	.align		4
.L_9:
        /*0008*/ 	.byte	0x04, 0x17
        /*000a*/ 	.short	(.L_11 - .L_10)
.L_10:
        /*000c*/ 	.word	0x00000000
        /*0010*/ 	.short	0x0002
        /*0012*/ 	.short	0x0010
        /*0014*/ 	.byte	0x00, 0xf0, 0x11, 0x00


	//----- nvinfo : EIATTR_KPARAM_INFO
	.align		4
.L_11:
        /*0018*/ 	.byte	0x04, 0x17
        /*001a*/ 	.short	(.L_13 - .L_12)
.L_12:
        /*001c*/ 	.word	0x00000000
        /*0020*/ 	.short	0x0001
        /*0022*/ 	.short	0x0008
        /*0024*/ 	.byte	0x00, 0xf4, 0x21, 0x00


	//----- nvinfo : EIATTR_KPARAM_INFO
	.align		4
.L_13:
        /*0028*/ 	.byte	0x04, 0x17
        /*002a*/ 	.short	(.L_15 - .L_14)
.L_14:
        /*002c*/ 	.word	0x00000000
        /*0030*/ 	.short	0x0000
        /*0032*/ 	.short	0x0000
        /*0034*/ 	.byte	0x00, 0xf4, 0x21, 0x00


	//----- nvinfo : EIATTR_SPARSE_MMA_MASK
	.align		4
.L_15:
        /*0038*/ 	.byte	0x03, 0x50
        /*003a*/ 	.short	0x0000


	//----- nvinfo : EIATTR_MAXREG_COUNT
	.align		4
        /*003c*/ 	.byte	0x03, 0x1b
        /*003e*/ 	.short	0x00ff


	//----- nvinfo : EIATTR_EXIT_INSTR_OFFSETS
	.align		4
        /*0040*/ 	.byte	0x04, 0x1c
        /*0042*/ 	.short	(.L_17 - .L_16)


	//   ....[0]....
.L_16:
        /*0044*/ 	.word	0x000001f0


	//----- nvinfo : EIATTR_REQNTID
	.align		4
.L_17:
        /*0048*/ 	.byte	0x04, 0x10
        /*004a*/ 	.short	(.L_19 - .L_18)
.L_18:
        /*004c*/ 	.word	0x00000080
        /*0050*/ 	.word	0x00000001
        /*0054*/ 	.word	0x00000001


	//----- nvinfo : EIATTR_CBANK_PARAM_SIZE
	.align		4
.L_19:
        /*0058*/ 	.byte	0x03, 0x19
        /*005a*/ 	.short	0x0014


	//----- nvinfo : EIATTR_PARAM_CBANK
	.align		4
        /*005c*/ 	.byte	0x04, 0x0a
        /*005e*/ 	.short	(.L_21 - .L_20)
	.align		4
.L_20:
        /*0060*/ 	.word	index@(.nv.constant0.triton_poi_fused_mean_45)
        /*0064*/ 	.short	0x0210
        /*0066*/ 	.short	0x0014


	//----- nvinfo : EIATTR_SW_WAR
	.align		4
.L_21:
        /*0068*/ 	.byte	0x04, 0x36
        /*006a*/ 	.short	(.L_23 - .L_22)
.L_22:
        /*006c*/ 	.word	0x00000008
.L_23:


//--------------------- .nv.callgraph             --------------------------
	.section	.nv.callgraph,"",@"SHT_CUDA_CALLGRAPH"
	.align	4
	.sectionentsize	8
	.align		4
        /*0000*/ 	.word	0x00000000
	.align		4
        /*0004*/ 	.word	0xffffffff
	.align		4
        /*0008*/ 	.word	0x00000000
	.align		4
        /*000c*/ 	.word	0xfffffffe
	.align		4
        /*0010*/ 	.word	0x00000000
	.align		4
        /*0014*/ 	.word	0xfffffffd
	.align		4
        /*0018*/ 	.word	0x00000000
	.align		4
        /*001c*/ 	.word	0xfffffffc


//--------------------- .text.triton_poi_fused_mean_45 --------------------------
	.section	.text.triton_poi_fused_mean_45,"ax",@progbits
	.align	128
        .global         triton_poi_fused_mean_45
        .type           triton_poi_fused_mean_45,@function
        .size           triton_poi_fused_mean_45,(.L_x_1 - triton_poi_fused_mean_45)
        .other          triton_poi_fused_mean_45,@"STO_CUDA_ENTRY STV_DEFAULT"
triton_poi_fused_mean_45:
.text.triton_poi_fused_mean_45:
[----:B------:R-:W-:Y:S01]  /*0000*/  LDC R1, c[0x0][0x28] ;  /* 0x00000a00ff017b82 */ /* 0x000fe20000000800 */
[----:B------:R-:W1:Y:S07]  /*0010*/  S2R R0, SR_TID.X ;  /* 0x0000000000007919 */ /* 0x000e6e0000002100 */
[----:B------:R-:W2:Y:S01]  /*0020*/  LDC.64 R2, c[0x0][0x210] ;  /* 0x00008400ff027b82 */ /* 0x000ea20000000a00 */
[----:B------:R-:W-:Y:S01]  /*0030*/  ULDC.64 UR4, c[0x0][0x208] ;  /* 0x0000820000047ab9 */ /* 0x000fe20000000a00 */
[----:B------:R-:W3:Y:S01]  /*0040*/  S2R R13, SR_CTAID.X ;  /* 0x00000000000d7919 */ /* 0x000ee20000002500 */
[----:B-1----:R-:W-:-:S04]  /*0050*/  LOP3.LUT R0, R0, 0x7f, RZ, 0xc0, !PT ;  /* 0x0000007f00007812 */ /* 0x002fc800078ec0ff */
[----:B---3--:R-:W-:-:S04]  /*0060*/  LEA R13, R13, R0, 0x7 ;  /* 0x000000000d0d7211 */ /* 0x008fc800078e38ff */
[----:B------:R-:W-:-:S04]  /*0070*/  SHF.R.S32.HI R0, RZ, 0x1f, R13 ;  /* 0x0000001fff007819 */ /* 0x000fc8000001140d */
[----:B------:R-:W-:-:S04]  /*0080*/  LEA.HI R0, R0, R13, RZ, 0xb ;  /* 0x0000000d00007211 */ /* 0x000fc800078f58ff */
[C---:B------:R-:W-:Y:S02]  /*0090*/  SHF.L.U32 R4, R0.reuse, 0x2, RZ ;  /* 0x0000000200047819 */ /* 0x040fe400000006ff */
[----:B------:R-:W-:Y:S02]  /*00a0*/  LOP3.LUT R0, R0, 0xfffff800, RZ, 0xc0, !PT ;  /* 0xfffff80000007812 */ /* 0x000fe400078ec0ff */
[----:B------:R-:W-:-:S04]  /*00b0*/  LOP3.LUT R4, R4, 0xffffe000, RZ, 0xc0, !PT ;  /* 0xffffe00004047812 */ /* 0x000fc800078ec0ff */
[----:B------:R-:W-:-:S04]  /*00c0*/  IADD3 R9, R4, R13, -R0 ;  /* 0x0000000d04097210 */ /* 0x000fc80007ffe800 */
[----:B------:R-:W-:Y:S01]  /*00d0*/  IADD3 R7, R9, 0x800, RZ ;  /* 0x0000080009077810 */ /* 0x000fe20007ffe0ff */
[----:B--2---:R-:W-:Y:S01]  /*00e0*/  IMAD.WIDE R4, R9, 0x4, R2 ;  /* 0x0000000409047825 */ /* 0x004fe200078e0202 */
[----:B------:R-:W-:-:S03]  /*00f0*/  IADD3 R11, R9, 0x1000, RZ ;  /* 0x00001000090b7810 */ /* 0x000fc60007ffe0ff */
[--C-:B------:R-:W-:Y:S01]  /*0100*/  IMAD.WIDE R6, R7, 0x4, R2.reuse ;  /* 0x0000000407067825 */ /* 0x100fe200078e0202 */
[----:B------:R-:W-:Y:S01]  /*0110*/  IADD3 R15, R9, 0x1800, RZ ;  /* 0x00001800090f7810 */ /* 0x000fe20007ffe0ff */
[----:B------:R-:W2:Y:S02]  /*0120*/  LDG.E R4, desc[UR4][R4.64] ;  /* 0x0000000404047981 */ /* 0x000ea4000c1e1900 */
[--C-:B------:R-:W-:Y:S02]  /*0130*/  IMAD.WIDE R8, R11, 0x4, R2.reuse ;  /* 0x000000040b087825 */ /* 0x100fe400078e0202 */
[----:B------:R-:W2:Y:S01]  /*0140*/  LDG.E R7, desc[UR4][R6.64] ;  /* 0x0000000406077981 */ /* 0x000ea2000c1e1900 */
[----:B------:R-:W1:Y:S01]  /*0150*/  LDC.64 R10, c[0x0][0x218] ;  /* 0x00008600ff0a7b82 */ /* 0x000e620000000a00 */
[----:B------:R-:W-:Y:S02]  /*0160*/  IMAD.WIDE R2, R15, 0x4, R2 ;  /* 0x000000040f027825 */ /* 0x000fe400078e0202 */
[----:B------:R-:W3:Y:S04]  /*0170*/  LDG.E R8, desc[UR4][R8.64] ;  /* 0x0000000408087981 */ /* 0x000ee8000c1e1900 */
[----:B------:R-:W4:Y:S01]  /*0180*/  LDG.E R2, desc[UR4][R2.64] ;  /* 0x0000000402027981 */ /* 0x000f22000c1e1900 */
[----:B--2---:R-:W-:Y:S01]  /*0190*/  FADD R15, R4, R7 ;  /* 0x00000007040f7221 */ /* 0x004fe20000000000 */
[----:B-1----:R-:W-:-:S04]  /*01a0*/  IMAD.WIDE R4, R13, 0x4, R10 ;  /* 0x000000040d047825 */ /* 0x002fc800078e020a */
[----:B---3--:R-:W-:-:S04]  /*01b0*/  FADD R15, R8, R15 ;  /* 0x0000000f080f7221 */ /* 0x008fc80000000000 */
[----:B----4-:R-:W-:-:S04]  /*01c0*/  FADD R15, R2, R15 ;  /* 0x0000000f020f7221 */ /* 0x010fc80000000000 */
[----:B------:R-:W-:-:S05]  /*01d0*/  FMUL R15, R15, 0.25 ;  /* 0x3e8000000f0f7820 */ /* 0x000fca0000400000 */
[----:B------:R-:W-:Y:S01]  /*01e0*/  STG.E desc[UR4][R4.64], R15 ;  /* 0x0000000f04007986 */ /* 0x000fe2000c101904 */
[----:B------:R-:W-:Y:S05]  /*01f0*/  EXIT ;  /* 0x000000000000794d */ /* 0x000fea0003800000 */
.L_x_0:
[----:B------:R-:W-:-:S00]  /*0200*/  BRA `(.L_x_0) ;  /* 0xfffffffc00fc7947 */ /* 0x000fc0000383ffff */
[----:B------:R-:W-:-:S00]  /*0210*/  NOP ;  /* 0x0000000000007918 */ /* 0x000fc00000000000 */
        /* <DEDUP_REMOVED lines=14> */
.L_x_1:


//--------------------- .nv.constant0.triton_poi_fused_mean_45 --------------------------
	.section	.nv.constant0.triton_poi_fused_mean_45,"a",@progbits
	.sectionflags	@""
	.align	4
.nv.constant0.triton_poi_fused_mean_45:
	.zero		548
